//
// Generated by NVIDIA NVVM Compiler
//
// Compiler Build ID: CL-36424714
// Cuda compilation tools, release 13.0, V13.0.88
// Based on NVVM 20.0.0
//

.version 9.0
.target sm_100
.address_size 64

	// .globl	_Z16tabuSearchKernelPiS_S_iiS_ii
.global .align 4 .b8 precalc_xorwow_matrix[102400];
.global .align 4 .b8 precalc_xorwow_offset_matrix[102400];
.global .align 4 .b8 mrg32k3aM1[2304];
.global .align 4 .b8 mrg32k3aM2[2304];
.global .align 4 .b8 mrg32k3aM1SubSeq[2016];
.global .align 4 .b8 mrg32k3aM2SubSeq[2016];
.global .align 4 .b8 mrg32k3aM1Seq[2304];
.global .align 4 .b8 mrg32k3aM2Seq[2304];
.const .align 8 .b8 __cr_lgamma_table[72];

.visible .entry _Z16tabuSearchKernelPiS_S_iiS_ii(
	.param .u64 .ptr .align 1 _Z16tabuSearchKernelPiS_S_iiS_ii_param_0,
	.param .u64 .ptr .align 1 _Z16tabuSearchKernelPiS_S_iiS_ii_param_1,
	.param .u64 .ptr .align 1 _Z16tabuSearchKernelPiS_S_iiS_ii_param_2,
	.param .u32 _Z16tabuSearchKernelPiS_S_iiS_ii_param_3,
	.param .u32 _Z16tabuSearchKernelPiS_S_iiS_ii_param_4,
	.param .u64 .ptr .align 1 _Z16tabuSearchKernelPiS_S_iiS_ii_param_5,
	.param .u32 _Z16tabuSearchKernelPiS_S_iiS_ii_param_6,
	.param .u32 _Z16tabuSearchKernelPiS_S_iiS_ii_param_7
)
{
	.reg .pred 	%p<42>;
	.reg .b32 	%r<146>;
	.reg .b64 	%rd<30>;

	ld.param.u64 	%rd12, [_Z16tabuSearchKernelPiS_S_iiS_ii_param_0];
	ld.param.u64 	%rd13, [_Z16tabuSearchKernelPiS_S_iiS_ii_param_1];
	ld.param.u64 	%rd11, [_Z16tabuSearchKernelPiS_S_iiS_ii_param_2];
	ld.param.u32 	%r62, [_Z16tabuSearchKernelPiS_S_iiS_ii_param_3];
	ld.param.u32 	%r63, [_Z16tabuSearchKernelPiS_S_iiS_ii_param_4];
	ld.param.u64 	%rd14, [_Z16tabuSearchKernelPiS_S_iiS_ii_param_5];
	ld.param.u32 	%r64, [_Z16tabuSearchKernelPiS_S_iiS_ii_param_6];
	ld.param.u32 	%r65, [_Z16tabuSearchKernelPiS_S_iiS_ii_param_7];
	cvta.to.global.u64 	%rd1, %rd14;
	cvta.to.global.u64 	%rd2, %rd12;
	cvta.to.global.u64 	%rd3, %rd13;
	mov.u32 	%r66, %ctaid.x;
	mov.u32 	%r67, %ntid.x;
	mov.u32 	%r68, %tid.x;
	mad.lo.s32 	%r1, %r66, %r67, %r68;
	setp.ge.s32 	%p1, %r1, %r63;
	@%p1 bra 	$L__BB0_48;
	setp.lt.s32 	%p2, %r64, 1;
	@%p2 bra 	$L__BB0_14;
	and.b32  	%r2, %r64, 15;
	setp.lt.u32 	%p3, %r64, 16;
	mov.b32 	%r115, 0;
	@%p3 bra 	$L__BB0_5;
	and.b32  	%r115, %r64, 2147483632;
	mov.b32 	%r145, 0;
$L__BB0_4:
	.pragma "nounroll";
	mul.wide.u32 	%rd15, %r145, 4;
	add.s64 	%rd16, %rd1, %rd15;
	mov.b32 	%r71, 0;
	st.global.u32 	[%rd16], %r71;
	st.global.u32 	[%rd16+4], %r71;
	st.global.u32 	[%rd16+8], %r71;
	st.global.u32 	[%rd16+12], %r71;
	st.global.u32 	[%rd16+16], %r71;
	st.global.u32 	[%rd16+20], %r71;
	st.global.u32 	[%rd16+24], %r71;
	st.global.u32 	[%rd16+28], %r71;
	st.global.u32 	[%rd16+32], %r71;
	st.global.u32 	[%rd16+36], %r71;
	st.global.u32 	[%rd16+40], %r71;
	st.global.u32 	[%rd16+44], %r71;
	st.global.u32 	[%rd16+48], %r71;
	st.global.u32 	[%rd16+52], %r71;
	st.global.u32 	[%rd16+56], %r71;
	st.global.u32 	[%rd16+60], %r71;
	add.s32 	%r145, %r145, 16;
	setp.eq.s32 	%p4, %r145, %r115;
	@%p4 bra 	$L__BB0_5;
	bra.uni 	$L__BB0_4;
$L__BB0_5:
	setp.eq.s32 	%p5, %r2, 0;
	@%p5 bra 	$L__BB0_14;
	and.b32  	%r5, %r64, 7;
	setp.lt.u32 	%p6, %r2, 8;
	@%p6 bra 	$L__BB0_8;
	mul.wide.u32 	%rd17, %r115, 4;
	add.s64 	%rd18, %rd1, %rd17;
	mov.b32 	%r72, 0;
	st.global.u32 	[%rd18], %r72;
	st.global.u32 	[%rd18+4], %r72;
	st.global.u32 	[%rd18+8], %r72;
	st.global.u32 	[%rd18+12], %r72;
	st.global.u32 	[%rd18+16], %r72;
	st.global.u32 	[%rd18+20], %r72;
	st.global.u32 	[%rd18+24], %r72;
	st.global.u32 	[%rd18+28], %r72;
	add.s32 	%r115, %r115, 8;
$L__BB0_8:
	setp.eq.s32 	%p7, %r5, 0;
	@%p7 bra 	$L__BB0_14;
	and.b32  	%r8, %r64, 3;
	setp.lt.u32 	%p8, %r5, 4;
	@%p8 bra 	$L__BB0_11;
	mul.wide.u32 	%rd19, %r115, 4;
	add.s64 	%rd20, %rd1, %rd19;
	mov.b32 	%r73, 0;
	st.global.u32 	[%rd20], %r73;
	st.global.u32 	[%rd20+4], %r73;
	st.global.u32 	[%rd20+8], %r73;
	st.global.u32 	[%rd20+12], %r73;
	add.s32 	%r115, %r115, 4;
$L__BB0_11:
	setp.eq.s32 	%p9, %r8, 0;
	@%p9 bra 	$L__BB0_14;
	mov.b32 	%r119, 0;
$L__BB0_13:
	.pragma "nounroll";
	mul.wide.u32 	%rd21, %r115, 4;
	add.s64 	%rd22, %rd1, %rd21;
	mov.b32 	%r75, 0;
	st.global.u32 	[%rd22], %r75;
	add.s32 	%r115, %r115, 1;
	add.s32 	%r119, %r119, 1;
	setp.ne.s32 	%p10, %r119, %r8;
	@%p10 bra 	$L__BB0_13;
$L__BB0_14:
	setp.lt.s32 	%p11, %r65, 1;
	@%p11 bra 	$L__BB0_48;
	setp.lt.s32 	%p12, %r63, 1;
	cvta.to.global.u64 	%rd23, %rd11;
	mul.wide.s32 	%rd24, %r1, 4;
	add.s64 	%rd4, %rd23, %rd24;
	@%p12 bra 	$L__BB0_48;
	and.b32  	%r15, %r63, 3;
	and.b32  	%r16, %r63, 2147483644;
	mov.b32 	%r120, 0;
	mov.u32 	%r135, %r120;
	mov.u32 	%r134, %r120;
$L__BB0_17:
	setp.lt.u32 	%p13, %r63, 4;
	mov.b32 	%r128, -1;
	mov.b32 	%r137, 0;
	mov.u32 	%r129, %r137;
	@%p13 bra 	$L__BB0_32;
	mov.b32 	%r128, -1;
	mov.b32 	%r123, 0;
	mov.u32 	%r129, %r123;
$L__BB0_19:
	mul.wide.u32 	%rd25, %r123, 4;
	add.s64 	%rd5, %rd3, %rd25;
	add.s64 	%rd6, %rd2, %rd25;
	ld.global.u32 	%r82, [%rd6];
	setp.gt.s32 	%p14, %r82, %r62;
	add.s64 	%rd7, %rd1, %rd25;
	@%p14 bra 	$L__BB0_22;
	ld.global.u32 	%r83, [%rd7];
	setp.ge.s32 	%p15, %r83, %r120;
	@%p15 bra 	$L__BB0_22;
	ld.global.u32 	%r84, [%rd5];
	sub.s32 	%r85, %r84, %r135;
	setp.gt.s32 	%p16, %r85, %r129;
	selp.b32 	%r128, %r123, %r128, %p16;
	max.s32 	%r129, %r85, %r129;
$L__BB0_22:
	ld.global.u32 	%r86, [%rd6+4];
	setp.gt.s32 	%p17, %r86, %r62;
	@%p17 bra 	$L__BB0_25;
	ld.global.u32 	%r87, [%rd7+4];
	setp.ge.s32 	%p18, %r87, %r120;
	@%p18 bra 	$L__BB0_25;
	ld.global.u32 	%r88, [%rd5+4];
	sub.s32 	%r89, %r88, %r135;
	setp.gt.s32 	%p19, %r89, %r129;
	add.s32 	%r90, %r123, 1;
	selp.b32 	%r128, %r90, %r128, %p19;
	max.s32 	%r129, %r89, %r129;
$L__BB0_25:
	ld.global.u32 	%r91, [%rd6+8];
	setp.gt.s32 	%p20, %r91, %r62;
	@%p20 bra 	$L__BB0_28;
	ld.global.u32 	%r92, [%rd7+8];
	setp.ge.s32 	%p21, %r92, %r120;
	@%p21 bra 	$L__BB0_28;
	ld.global.u32 	%r93, [%rd5+8];
	sub.s32 	%r94, %r93, %r135;
	setp.gt.s32 	%p22, %r94, %r129;
	add.s32 	%r95, %r123, 2;
	selp.b32 	%r128, %r95, %r128, %p22;
	max.s32 	%r129, %r94, %r129;
$L__BB0_28:
	ld.global.u32 	%r35, [%rd5+12];
	ld.global.u32 	%r96, [%rd6+12];
	setp.gt.s32 	%p23, %r96, %r62;
	@%p23 bra 	$L__BB0_31;
	ld.global.u32 	%r97, [%rd7+12];
	setp.ge.s32 	%p24, %r97, %r120;
	@%p24 bra 	$L__BB0_31;
	sub.s32 	%r98, %r35, %r135;
	setp.gt.s32 	%p25, %r98, %r129;
	add.s32 	%r99, %r123, 3;
	selp.b32 	%r128, %r99, %r128, %p25;
	max.s32 	%r129, %r98, %r129;
$L__BB0_31:
	add.s32 	%r123, %r123, 4;
	setp.eq.s32 	%p26, %r123, %r16;
	mov.u32 	%r137, %r16;
	@%p26 bra 	$L__BB0_32;
	bra.uni 	$L__BB0_19;
$L__BB0_32:
	setp.eq.s32 	%p27, %r15, 0;
	@%p27 bra 	$L__BB0_44;
	mul.wide.u32 	%rd26, %r137, 4;
	add.s64 	%rd8, %rd3, %rd26;
	add.s64 	%rd9, %rd2, %rd26;
	ld.global.u32 	%r100, [%rd9];
	setp.gt.s32 	%p28, %r100, %r62;
	add.s64 	%rd10, %rd1, %rd26;
	@%p28 bra 	$L__BB0_36;
	ld.global.u32 	%r101, [%rd10];
	setp.ge.s32 	%p29, %r101, %r120;
	@%p29 bra 	$L__BB0_36;
	ld.global.u32 	%r102, [%rd8];
	sub.s32 	%r103, %r102, %r135;
	setp.gt.s32 	%p30, %r103, %r129;
	selp.b32 	%r128, %r137, %r128, %p30;
	max.s32 	%r129, %r103, %r129;
$L__BB0_36:
	setp.eq.s32 	%p31, %r15, 1;
	@%p31 bra 	$L__BB0_44;
	ld.global.u32 	%r104, [%rd9+4];
	setp.gt.s32 	%p32, %r104, %r62;
	@%p32 bra 	$L__BB0_40;
	ld.global.u32 	%r105, [%rd10+4];
	setp.ge.s32 	%p33, %r105, %r120;
	@%p33 bra 	$L__BB0_40;
	ld.global.u32 	%r106, [%rd8+4];
	sub.s32 	%r107, %r106, %r135;
	setp.gt.s32 	%p34, %r107, %r129;
	add.s32 	%r108, %r137, 1;
	selp.b32 	%r128, %r108, %r128, %p34;
	max.s32 	%r129, %r107, %r129;
$L__BB0_40:
	setp.eq.s32 	%p35, %r15, 2;
	@%p35 bra 	$L__BB0_44;
	ld.global.u32 	%r57, [%rd8+8];
	ld.global.u32 	%r109, [%rd9+8];
	setp.gt.s32 	%p36, %r109, %r62;
	@%p36 bra 	$L__BB0_44;
	ld.global.u32 	%r110, [%rd10+8];
	setp.ge.s32 	%p37, %r110, %r120;
	@%p37 bra 	$L__BB0_44;
	sub.s32 	%r111, %r57, %r135;
	setp.gt.s32 	%p38, %r111, %r129;
	add.s32 	%r112, %r137, 2;
	selp.b32 	%r128, %r112, %r128, %p38;
$L__BB0_44:
	setp.eq.s32 	%p39, %r128, -1;
	@%p39 bra 	$L__BB0_47;
	mul.wide.s32 	%rd27, %r128, 4;
	add.s64 	%rd28, %rd3, %rd27;
	ld.global.u32 	%r113, [%rd28];
	add.s32 	%r135, %r113, %r135;
	add.s32 	%r114, %r120, %r64;
	add.s64 	%rd29, %rd1, %rd27;
	st.global.u32 	[%rd29], %r114;
	setp.le.s32 	%p40, %r135, %r134;
	@%p40 bra 	$L__BB0_47;
	st.global.u32 	[%rd4], %r128;
	mov.u32 	%r134, %r135;
$L__BB0_47:
	add.s32 	%r120, %r120, 1;
	setp.eq.s32 	%p41, %r120, %r65;
	@%p41 bra 	$L__BB0_48;
	bra.uni 	$L__BB0_17;
$L__BB0_48:
	ret;

}


// ===== COMPILED SASS (sm_100) =====

	.target	sm_100

	.elftype	@"ET_EXEC"


//--------------------- .note.nv.tkinfo           --------------------------
	.section	.note.nv.tkinfo,"",@"SHT_NOTE"
	.sectionflags	@"SHF_NOTE_NV_TKINFO"
	.tkinfo
        /*0018*/ 	.word	0x00000002
        /*0030*/ 	.string	""
        /*0030*/ 	.string	"ptxas"
        /*0030*/ 	.string	"Cuda compilation tools, release 13.0, V13.0.88"
        /*0030*/ 	.string	"Build cuda_13.0.r13.0/compiler.36424714_0"
        /*0030*/ 	.string	"-arch sm_100 -m 64 "



//--------------------- .note.nv.cuinfo           --------------------------
	.section	.note.nv.cuinfo,"",@"SHT_NOTE"
	.sectionflags	@"SHF_NOTE_NV_CUINFO"
        /*0018*/ 	.short	0x0002
        /*001a*/ 	.short	0x0064
        /*001c*/ 	.short	0x0082
	.zero		2


//--------------------- .nv.info                  --------------------------
	.section	.nv.info,"",@"SHT_CUDA_INFO"
	.align	4


	//----- nvinfo : EIATTR_REGCOUNT
	.align		4
        /*0000*/ 	.byte	0x04, 0x2f
        /*0002*/ 	.short	(.L_10 - .L_9)
	.align		4
.L_9:
        /*0004*/ 	.word	index@(_Z16tabuSearchKernelPiS_S_iiS_ii)
        /*0008*/ 	.word	0x00000018


	//----- nvinfo : EIATTR_FRAME_SIZE
	.align		4
.L_10:
        /*000c*/ 	.byte	0x04, 0x11
        /*000e*/ 	.short	(.L_12 - .L_11)
	.align		4
.L_11:
        /*0010*/ 	.word	index@(_Z16tabuSearchKernelPiS_S_iiS_ii)
        /*0014*/ 	.word	0x00000000


	//----- nvinfo : EIATTR_MIN_STACK_SIZE
	.align		4
.L_12:
        /*0018*/ 	.byte	0x04, 0x12
        /*001a*/ 	.short	(.L_14 - .L_13)
	.align		4
.L_13:
        /*001c*/ 	.word	index@(_Z16tabuSearchKernelPiS_S_iiS_ii)
        /*0020*/ 	.word	0x00000000
.L_14:


//--------------------- .nv.compat                --------------------------
	.section	.nv.compat,"",@"SHT_CUDA_COMPAT_INFO"
	.align	4
        /*0000*/ 	.byte	0x02, 0x09, 0x00, 0x00, 0x02, 0x02, 0x01, 0x00, 0x02, 0x05, 0x05, 0x00, 0x03, 0x07, 0x01, 0x01
        /*0010*/ 	.byte	0x02, 0x03, 0x00, 0x00, 0x02, 0x06, 0x01, 0x00, 0x04, 0x0b, 0x08, 0x00, 0x09, 0x00, 0x00, 0x00
        /*0020*/ 	.byte	0x00, 0x00, 0x00, 0x00


//--------------------- .nv.info._Z16tabuSearchKernelPiS_S_iiS_ii --------------------------
	.section	.nv.info._Z16tabuSearchKernelPiS_S_iiS_ii,"",@"SHT_CUDA_INFO"
	.sectionflags	@""
	.align	4


	//----- nvinfo : EIATTR_CUDA_API_VERSION
	.align		4
        /*0000*/ 	.byte	0x04, 0x37
        /*0002*/ 	.short	(.L_16 - .L_15)
.L_15:
        /*0004*/ 	.word	0x00000082


	//----- nvinfo : EIATTR_KPARAM_INFO
	.align		4
.L_16:
        /*0008*/ 	.byte	0x04, 0x17
        /*000a*/ 	.short	(.L_18 - .L_17)
.L_17:
        /*000c*/ 	.word	0x00000000
        /*0010*/ 	.short	0x0007
        /*0012*/ 	.short	0x002c
        /*0014*/ 	.byte	0x00, 0xf0, 0x11, 0x00


	//----- nvinfo : EIATTR_KPARAM_INFO
	.align		4
.L_18:
        /*0018*/ 	.byte	0x04, 0x17
        /*001a*/ 	.short	(.L_20 - .L_19)
.L_19:
        /*001c*/ 	.word	0x00000000
        /*0020*/ 	.short	0x0006
        /*0022*/ 	.short	0x0028
        /*0024*/ 	.byte	0x00, 0xf0, 0x11, 0x00


	//----- nvinfo : EIATTR_KPARAM_INFO
	.align		4
.L_20:
        /*0028*/ 	.byte	0x04, 0x17
        /*002a*/ 	.short	(.L_22 - .L_21)
.L_21:
        /*002c*/ 	.word	0x00000000
        /*0030*/ 	.short	0x0005
        /*0032*/ 	.short	0x0020
        /*0034*/ 	.byte	0x00, 0xf5, 0x21, 0x00


	//----- nvinfo : EIATTR_KPARAM_INFO
	.align		4
.L_22:
        /*0038*/ 	.byte	0x04, 0x17
        /*003a*/ 	.short	(.L_24 - .L_23)
.L_23:
        /*003c*/ 	.word	0x00000000
        /*0040*/ 	.short	0x0004
        /*0042*/ 	.short	0x001c
        /*0044*/ 	.byte	0x00, 0xf0, 0x11, 0x00


	//----- nvinfo : EIATTR_KPARAM_INFO
	.align		4
.L_24:
        /*0048*/ 	.byte	0x04, 0x17
        /*004a*/ 	.short	(.L_26 - .L_25)
.L_25:
        /*004c*/ 	.word	0x00000000
        /*0050*/ 	.short	0x0003
        /*0052*/ 	.short	0x0018
        /*0054*/ 	.byte	0x00, 0xf0, 0x11, 0x00


	//----- nvinfo : EIATTR_KPARAM_INFO
	.align		4
.L_26:
        /*0058*/ 	.byte	0x04, 0x17
        /*005a*/ 	.short	(.L_28 - .L_27)
.L_27:
        /*005c*/ 	.word	0x00000000
        /*0060*/ 	.short	0x0002
        /*0062*/ 	.short	0x0010
        /*0064*/ 	.byte	0x00, 0xf5, 0x21, 0x00


	//----- nvinfo : EIATTR_KPARAM_INFO
	.align		4
.L_28:
        /*0068*/ 	.byte	0x04, 0x17
        /*006a*/ 	.short	(.L_30 - .L_29)
.L_29:
        /*006c*/ 	.word	0x00000000
        /*0070*/ 	.short	0x0001
        /*0072*/ 	.short	0x0008
        /*0074*/ 	.byte	0x00, 0xf5, 0x21, 0x00


	//----- nvinfo : EIATTR_KPARAM_INFO
	.align		4
.L_30:
        /*0078*/ 	.byte	0x04, 0x17
        /*007a*/ 	.short	(.L_32 - .L_31)
.L_31:
        /*007c*/ 	.word	0x00000000
        /*0080*/ 	.short	0x0000
        /*0082*/ 	.short	0x0000
        /*0084*/ 	.byte	0x00, 0xf5, 0x21, 0x00


	//----- nvinfo : EIATTR_SPARSE_MMA_MASK
	.align		4
.L_32:
        /*0088*/ 	.byte	0x03, 0x50
        /*008a*/ 	.short	0x0000


	//----- nvinfo : EIATTR_MAXREG_COUNT
	.align		4
        /*008c*/ 	.byte	0x03, 0x1b
        /*008e*/ 	.short	0x00ff


	//----- nvinfo : EIATTR_MERCURY_ISA_VERSION
	.align		4
        /*0090*/ 	.byte	0x03, 0x5f
        /*0092*/ 	.short	0x0101


	//----- nvinfo : EIATTR_VRC_CTA_INIT_COUNT
	.align		4
        /*0094*/ 	.byte	0x02, 0x4a
	.zero		1
	.zero		1


	//----- nvinfo : EIATTR_EXIT_INSTR_OFFSETS
	.align		4
        /*0098*/ 	.byte	0x04, 0x1c
        /*009a*/ 	.short	(.L_34 - .L_33)


	//   ....[0]....
.L_33:
        /*009c*/ 	.word	0x00000070


	//   ....[1]....
        /*00a0*/ 	.word	0x00000500


	//   ....[2]....
        /*00a4*/ 	.word	0x00000540


	//   ....[3]....
        /*00a8*/ 	.word	0x00001080


	//----- nvinfo : EIATTR_CBANK_PARAM_SIZE
	.align		4
.L_34:
        /*00ac*/ 	.byte	0x03, 0x19
        /*00ae*/ 	.short	0x0030


	//----- nvinfo : EIATTR_PARAM_CBANK
	.align		4
        /*00b0*/ 	.byte	0x04, 0x0a
        /*00b2*/ 	.short	(.L_36 - .L_35)
	.align		4
.L_35:
        /*00b4*/ 	.word	index@(.nv.constant0._Z16tabuSearchKernelPiS_S_iiS_ii)
        /*00b8*/ 	.short	0x0380
        /*00ba*/ 	.short	0x0030


	//----- nvinfo : EIATTR_SW_WAR
	.align		4
.L_36:
        /*00bc*/ 	.byte	0x04, 0x36
        /*00be*/ 	.short	(.L_38 - .L_37)
.L_37:
        /*00c0*/ 	.word	0x00000008
.L_38:


//--------------------- .nv.callgraph             --------------------------
	.section	.nv.callgraph,"",@"SHT_CUDA_CALLGRAPH"
	.align	4
	.sectionentsize	8
	.align		4
        /*0000*/ 	.word	0x00000000
	.align		4
        /*0004*/ 	.word	0xffffffff
	.align		4
        /*0008*/ 	.word	0x00000000
	.align		4
        /*000c*/ 	.word	0xfffffffe
	.align		4
        /*0010*/ 	.word	0x00000000
	.align		4
        /*0014*/ 	.word	0xfffffffd
	.align		4
        /*0018*/ 	.word	0x00000000
	.align		4
        /*001c*/ 	.word	0xfffffffc


//--------------------- .nv.constant4             --------------------------
	.section	.nv.constant4,"a",@progbits
	.align	8
	.align		8
.nv.constant4:
        /*0000*/ 	.dword	precalc_xorwow_matrix
	.align		8
        /*0008*/ 	.dword	precalc_xorwow_offset_matrix
	.align		8
        /*0010*/ 	.dword	mrg32k3aM1
	.align		8
        /*0018*/ 	.dword	mrg32k3aM2
	.align		8
        /*0020*/ 	.dword	mrg32k3aM1SubSeq
	.align		8
        /*0028*/ 	.dword	mrg32k3aM2SubSeq
	.align		8
        /*0030*/ 	.dword	mrg32k3aM1Seq
	.align		8
        /*0038*/ 	.dword	mrg32k3aM2Seq


//--------------------- .nv.constant3             --------------------------
	.section	.nv.constant3,"a",@progbits
	.align	8
.nv.constant3:
	.type		__cr_lgamma_table,@object
	.size		__cr_lgamma_table,(.L_8 - __cr_lgamma_table)
__cr_lgamma_table:
        /*0000*/ 	.byte	0x00, 0x00, 0x00, 0x00, 0x00, 0x00, 0x00, 0x00, 0x00, 0x00, 0x00, 0x00, 0x00, 0x00, 0x00, 0x00
        /*0010*/ 	.byte	0xef, 0x39, 0xfa, 0xfe, 0x42, 0x2e, 0xe6, 0x3f, 0x02, 0x20, 0x2a, 0xfa, 0x0b, 0xab, 0xfc, 0x3f
        /*0020*/ 	.byte	0xf9, 0x2c, 0x92, 0x7c, 0xa7, 0x6c, 0x09, 0x40, 0xc9, 0x79, 0x44, 0x3c, 0x64, 0x26, 0x13, 0x40
        /*0030*/ 	.byte	0xca, 0x01, 0xcf, 0x3a, 0x27, 0x51, 0x1a, 0x40, 0x30, 0xcc, 0x2d, 0xf3, 0xe1, 0x0c, 0x21, 0x40
        /*0040*/ 	.byte	0x0d, 0xb7, 0xfc, 0x82, 0x8e, 0x35, 0x25, 0x40
.L_8:


//--------------------- .text._Z16tabuSearchKernelPiS_S_iiS_ii --------------------------
	.section	.text._Z16tabuSearchKernelPiS_S_iiS_ii,"ax",@progbits
	.align	128
        .global         _Z16tabuSearchKernelPiS_S_iiS_ii
        .type           _Z16tabuSearchKernelPiS_S_iiS_ii,@function
        .size           _Z16tabuSearchKernelPiS_S_iiS_ii,(.L_x_22 - _Z16tabuSearchKernelPiS_S_iiS_ii)
        .other          _Z16tabuSearchKernelPiS_S_iiS_ii,@"STO_CUDA_ENTRY STV_DEFAULT"
_Z16tabuSearchKernelPiS_S_iiS_ii:
.text._Z16tabuSearchKernelPiS_S_iiS_ii:
[----:B------:R-:W-:Y:S01]  /*0000*/  LDC R1, c[0x0][0x37c] ;  /* 0x0000df00ff017b82 */ /* 0x000fe20000000800 */
[----:B------:R-:W0:Y:S07]  /*0010*/  S2R R0, SR_TID.X ;  /* 0x0000000000007919 */ /* 0x000e2e0000002100 */
[----:B------:R-:W0:Y:S08]  /*0020*/  S2UR UR4, SR_CTAID.X ;  /* 0x00000000000479c3 */ /* 0x000e300000002500 */
[----:B------:R-:W0:Y:S08]  /*0030*/  LDC R7, c[0x0][0x360] ;  /* 0x0000d800ff077b82 */ /* 0x000e300000000800 */
[----:B------:R-:W1:Y:S01]  /*0040*/  LDC R6, c[0x0][0x39c] ;  /* 0x0000e700ff067b82 */ /* 0x000e620000000800 */
[----:B0-----:R-:W-:-:S05]  /*0050*/  IMAD R7, R7, UR4, R0 ;  /* 0x0000000407077c24 */ /* 0x001fca000f8e0200 */
[----:B-1----:R-:W-:-:S13]  /*0060*/  ISETP.GE.AND P0, PT, R7, R6, PT ;  /* 0x000000060700720c */ /* 0x002fda0003f06270 */
[----:B------:R-:W-:Y:S05]  /*0070*/  @P0 EXIT ;  /* 0x000000000000094d */ /* 0x000fea0003800000 */
[----:B------:R-:W0:Y:S01]  /*0080*/  LDCU UR5, c[0x0][0x3a8] ;  /* 0x00007500ff0577ac */ /* 0x000e220008000800 */
[----:B------:R-:W1:Y:S01]  /*0090*/  LDCU.64 UR8, c[0x0][0x358] ;  /* 0x00006b00ff0877ac */ /* 0x000e620008000a00 */
[----:B0-----:R-:W-:-:S09]  /*00a0*/  UISETP.GE.AND UP0, UPT, UR5, 0x1, UPT ;  /* 0x000000010500788c */ /* 0x001fd2000bf06270 */
[----:B-1----:R-:W-:Y:S05]  /*00b0*/  BRA.U !UP0, `(.L_x_0) ;  /* 0x0000000508087547 */ /* 0x002fea000b800000 */
[----:B------:R-:W-:Y:S01]  /*00c0*/  UISETP.GE.U32.AND UP0, UPT, UR5, 0x10, UPT ;  /* 0x000000100500788c */ /* 0x000fe2000bf06070 */
[----:B------:R-:W-:Y:S01]  /*00d0*/  IMAD.MOV.U32 R9, RZ, RZ, RZ ;  /* 0x000000ffff097224 */ /* 0x000fe200078e00ff */
[----:B------:R-:W-:-:S04]  /*00e0*/  ULOP3.LUT UR4, UR5, 0xf, URZ, 0xc0, !UPT ;  /* 0x0000000f05047892 */ /* 0x000fc8000f8ec0ff */
[----:B------:R-:W-:-:S03]  /*00f0*/  UISETP.NE.AND UP1, UPT, UR4, URZ, UPT ;  /* 0x000000ff0400728c */ /* 0x000fc6000bf25270 */
[----:B------:R-:W-:Y:S08]  /*0100*/  BRA.U !UP0, `(.L_x_1) ;  /* 0x0000000108607547 */ /* 0x000ff0000b800000 */
[----:B------:R-:W0:Y:S01]  /*0110*/  LDC.64 R4, c[0x0][0x3a0] ;  /* 0x0000e800ff047b82 */ /* 0x000e220000000a00 */
[----:B------:R-:W-:Y:S01]  /*0120*/  ULOP3.LUT UR6, UR5, 0x7ffffff0, URZ, 0xc0, !UPT ;  /* 0x7ffffff005067892 */ /* 0x000fe2000f8ec0ff */
[----:B------:R-:W-:-:S05]  /*0130*/  IMAD.MOV.U32 R0, RZ, RZ, RZ ;  /* 0x000000ffff007224 */ /* 0x000fca00078e00ff */
[----:B------:R-:W-:-:S07]  /*0140*/  IMAD.U32 R9, RZ, RZ, UR6 ;  /* 0x00000006ff097e24 */ /* 0x000fce000f8e00ff */
.L_x_2:
[----:B01----:R-:W-:-:S04]  /*0150*/  IMAD.WIDE.U32 R2, R0, 0x4, R4 ;  /* 0x0000000400027825 */ /* 0x003fc800078e0004 */
[----:B------:R-:W-:Y:S01]  /*0160*/  VIADD R0, R0, 0x10 ;  /* 0x0000001000007836 */ /* 0x000fe20000000000 */
[----:B------:R1:W-:Y:S04]  /*0170*/  STG.E desc[UR8][R2.64], RZ ;  /* 0x000000ff02007986 */ /* 0x0003e8000c101908 */
[----:B------:R-:W-:Y:S01]  /*0180*/  ISETP.NE.AND P0, PT, R0, R9, PT ;  /* 0x000000090000720c */ /* 0x000fe20003f05270 */
[----:B------:R1:W-:Y:S04]  /*0190*/  STG.E desc[UR8][R2.64+0x4], RZ ;  /* 0x000004ff02007986 */ /* 0x0003e8000c101908 */
        /* <DEDUP_REMOVED lines=13> */
[----:B------:R1:W-:Y:S01]  /*0270*/  STG.E desc[UR8][R2.64+0x3c], RZ ;  /* 0x00003cff02007986 */ /* 0x0003e2000c101908 */
[----:B------:R-:W-:Y:S05]  /*0280*/  @P0 BRA `(.L_x_2) ;  /* 0xfffffffc00b00947 */ /* 0x000fea000383ffff */
.L_x_1:
[----:B------:R-:W-:Y:S05]  /*0290*/  BRA.U !UP1, `(.L_x_0) ;  /* 0x0000000109907547 */ /* 0x000fea000b800000 */
[----:B------:R-:W-:Y:S02]  /*02a0*/  UISETP.GE.U32.AND UP0, UPT, UR4, 0x8, UPT ;  /* 0x000000080400788c */ /* 0x000fe4000bf06070 */
[----:B------:R-:W-:-:S04]  /*02b0*/  ULOP3.LUT UR6, UR5, 0x7, URZ, 0xc0, !UPT ;  /* 0x0000000705067892 */ /* 0x000fc8000f8ec0ff */
[----:B------:R-:W-:-:S03]  /*02c0*/  UISETP.NE.AND UP1, UPT, UR6, URZ, UPT ;  /* 0x000000ff0600728c */ /* 0x000fc6000bf25270 */
[----:B------:R-:W-:Y:S08]  /*02d0*/  BRA.U !UP0, `(.L_x_3) ;  /* 0x00000001082c7547 */ /* 0x000ff0000b800000 */
[----:B-1----:R-:W0:Y:S02]  /*02e0*/  LDC.64 R2, c[0x0][0x3a0] ;  /* 0x0000e800ff027b82 */ /* 0x002e240000000a00 */
[----:B0-----:R-:W-:-:S04]  /*02f0*/  IMAD.WIDE.U32 R2, R9, 0x4, R2 ;  /* 0x0000000409027825 */ /* 0x001fc800078e0002 */
[----:B------:R-:W-:Y:S01]  /*0300*/  VIADD R9, R9, 0x8 ;  /* 0x0000000809097836 */ /* 0x000fe20000000000 */
[----:B------:R0:W-:Y:S04]  /*0310*/  STG.E desc[UR8][R2.64], RZ ;  /* 0x000000ff02007986 */ /* 0x0001e8000c101908 */
[----:B------:R0:W-:Y:S04]  /*0320*/  STG.E desc[UR8][R2.64+0x4], RZ ;  /* 0x000004ff02007986 */ /* 0x0001e8000c101908 */
[----:B------:R0:W-:Y:S04]  /*0330*/  STG.E desc[UR8][R2.64+0x8], RZ ;  /* 0x000008ff02007986 */ /* 0x0001e8000c101908 */
[----:B------:R0:W-:Y:S04]  /*0340*/  STG.E desc[UR8][R2.64+0xc], RZ ;  /* 0x00000cff02007986 */ /* 0x0001e8000c101908 */
[----:B------:R0:W-:Y:S04]  /*0350*/  STG.E desc[UR8][R2.64+0x10], RZ ;  /* 0x000010ff02007986 */ /* 0x0001e8000c101908 */
[----:B------:R0:W-:Y:S04]  /*0360*/  STG.E desc[UR8][R2.64+0x14], RZ ;  /* 0x000014ff02007986 */ /* 0x0001e8000c101908 */
[----:B------:R0:W-:Y:S04]  /*0370*/  STG.E desc[UR8][R2.64+0x18], RZ ;  /* 0x000018ff02007986 */ /* 0x0001e8000c101908 */
[----:B------:R0:W-:Y:S02]  /*0380*/  STG.E desc[UR8][R2.64+0x1c], RZ ;  /* 0x00001cff02007986 */ /* 0x0001e4000c101908 */
.L_x_3:
[----:B------:R-:W-:Y:S05]  /*0390*/  BRA.U !UP1, `(.L_x_0) ;  /* 0x0000000109507547 */ /* 0x000fea000b800000 */
[----:B------:R-:W-:Y:S02]  /*03a0*/  UISETP.GE.U32.AND UP0, UPT, UR6, 0x4, UPT ;  /* 0x000000040600788c */ /* 0x000fe4000bf06070 */
[----:B------:R-:W-:-:S04]  /*03b0*/  ULOP3.LUT UR5, UR5, 0x3, URZ, 0xc0, !UPT ;  /* 0x0000000305057892 */ /* 0x000fc8000f8ec0ff */
[----:B------:R-:W-:-:S03]  /*03c0*/  UISETP.NE.AND UP1, UPT, UR5, URZ, UPT ;  /* 0x000000ff0500728c */ /* 0x000fc6000bf25270 */
[----:B------:R-:W-:Y:S08]  /*03d0*/  BRA.U !UP0, `(.L_x_4) ;  /* 0x00000001081c7547 */ /* 0x000ff0000b800000 */
[----:B01----:R-:W0:Y:S02]  /*03e0*/  LDC.64 R2, c[0x0][0x3a0] ;  /* 0x0000e800ff027b82 */ /* 0x003e240000000a00 */
[----:B0-----:R-:W-:-:S04]  /*03f0*/  IMAD.WIDE.U32 R2, R9, 0x4, R2 ;  /* 0x0000000409027825 */ /* 0x001fc800078e0002 */
[----:B------:R-:W-:Y:S01]  /*0400*/  VIADD R9, R9, 0x4 ;  /* 0x0000000409097836 */ /* 0x000fe20000000000 */
[----:B------:R2:W-:Y:S04]  /*0410*/  STG.E desc[UR8][R2.64], RZ ;  /* 0x000000ff02007986 */ /* 0x0005e8000c101908 */
[----:B------:R2:W-:Y:S04]  /*0420*/  STG.E desc[UR8][R2.64+0x4], RZ ;  /* 0x000004ff02007986 */ /* 0x0005e8000c101908 */
[----:B------:R2:W-:Y:S04]  /*0430*/  STG.E desc[UR8][R2.64+0x8], RZ ;  /* 0x000008ff02007986 */ /* 0x0005e8000c101908 */
[----:B------:R2:W-:Y:S02]  /*0440*/  STG.E desc[UR8][R2.64+0xc], RZ ;  /* 0x00000cff02007986 */ /* 0x0005e4000c101908 */
.L_x_4:
[----:B------:R-:W-:Y:S05]  /*0450*/  BRA.U !UP1, `(.L_x_0) ;  /* 0x0000000109207547 */ /* 0x000fea000b800000 */
[----:B------:R-:W3:Y:S01]  /*0460*/  LDC.64 R4, c[0x0][0x3a0] ;  /* 0x0000e800ff047b82 */ /* 0x000ee20000000a00 */
[----:B------:R-:W-:-:S05]  /*0470*/  UMOV UR4, URZ ;  /* 0x000000ff00047c82 */ /* 0x000fca0008000000 */
.L_x_5:
[----:B0123--:R-:W-:Y:S01]  /*0480*/  IMAD.WIDE.U32 R2, R9, 0x4, R4 ;  /* 0x0000000409027825 */ /* 0x00ffe200078e0004 */
[----:B------:R-:W-:-:S03]  /*0490*/  UIADD3 UR4, UPT, UPT, UR4, 0x1, URZ ;  /* 0x0000000104047890 */ /* 0x000fc6000fffe0ff */
[----:B------:R-:W-:Y:S01]  /*04a0*/  VIADD R9, R9, 0x1 ;  /* 0x0000000109097836 */ /* 0x000fe20000000000 */
[----:B------:R4:W-:Y:S01]  /*04b0*/  STG.E desc[UR8][R2.64], RZ ;  /* 0x000000ff02007986 */ /* 0x0009e2000c101908 */
[----:B------:R-:W-:-:S09]  /*04c0*/  UISETP.NE.AND UP0, UPT, UR4, UR5, UPT ;  /* 0x000000050400728c */ /* 0x000fd2000bf05270 */
[----:B----4-:R-:W-:Y:S05]  /*04d0*/  BRA.U UP0, `(.L_x_5) ;  /* 0xfffffffd00e87547 */ /* 0x010fea000b83ffff */
.L_x_0:
[----:B------:R-:W3:Y:S02]  /*04e0*/  LDC R0, c[0x0][0x3ac] ;  /* 0x0000eb00ff007b82 */ /* 0x000ee40000000800 */
[----:B---3--:R-:W-:-:S13]  /*04f0*/  ISETP.GE.AND P0, PT, R0, 0x1, PT ;  /* 0x000000010000780c */ /* 0x008fda0003f06270 */
[----:B------:R-:W-:Y:S05]  /*0500*/  @!P0 EXIT ;  /* 0x000000000000894d */ /* 0x000fea0003800000 */
[----:B012---:R-:W0:Y:S01]  /*0510*/  LDC.64 R2, c[0x0][0x390] ;  /* 0x0000e400ff027b82 */ /* 0x007e220000000a00 */
[----:B------:R-:W-:Y:S01]  /*0520*/  ISETP.GE.AND P0, PT, R6, 0x1, PT ;  /* 0x000000010600780c */ /* 0x000fe20003f06270 */
[----:B0-----:R-:W-:-:S12]  /*0530*/  IMAD.WIDE R2, R7, 0x4, R2 ;  /* 0x0000000407027825 */ /* 0x001fd800078e0202 */
[----:B------:R-:W-:Y:S05]  /*0540*/  @!P0 EXIT ;  /* 0x000000000000894d */ /* 0x000fea0003800000 */
[C---:B------:R-:W-:Y:S02]  /*0550*/  LOP3.LUT R18, R6.reuse, 0x3, RZ, 0xc0, !PT ;  /* 0x0000000306127812 */ /* 0x040fe400078ec0ff */
[----:B------:R-:W-:Y:S02]  /*0560*/  CS2R R4, SRZ ;  /* 0x0000000000047805 */ /* 0x000fe4000001ff00 */
[----:B------:R-:W-:Y:S01]  /*0570*/  LOP3.LUT R0, R6, 0x7ffffffc, RZ, 0xc0, !PT ;  /* 0x7ffffffc06007812 */ /* 0x000fe200078ec0ff */
[----:B------:R-:W-:-:S06]  /*0580*/  UMOV UR4, URZ ;  /* 0x000000ff00047c82 */ /* 0x000fcc0008000000 */
.L_x_20:
[----:B0-----:R-:W0:Y:S01]  /*0590*/  LDCU UR5, c[0x0][0x39c] ;  /* 0x00007380ff0577ac */ /* 0x001e220008000800 */
[----:B------:R-:W-:Y:S02]  /*05a0*/  IMAD.MOV.U32 R7, RZ, RZ, -0x1 ;  /* 0xffffffffff077424 */ /* 0x000fe400078e00ff */
[----:B------:R-:W-:Y:S02]  /*05b0*/  IMAD.MOV.U32 R14, RZ, RZ, RZ ;  /* 0x000000ffff0e7224 */ /* 0x000fe400078e00ff */
[----:B------:R-:W-:Y:S01]  /*05c0*/  IMAD.MOV.U32 R6, RZ, RZ, RZ ;  /* 0x000000ffff067224 */ /* 0x000fe200078e00ff */
[----:B0-----:R-:W-:-:S09]  /*05d0*/  UISETP.GE.U32.AND UP0, UPT, UR5, 0x4, UPT ;  /* 0x000000040500788c */ /* 0x001fd2000bf06070 */
[----:B------:R-:W-:Y:S05]  /*05e0*/  BRA.U !UP0, `(.L_x_6) ;  /* 0x0000000508b07547 */ /* 0x000fea000b800000 */
[----:B------:R-:W0:Y:S01]  /*05f0*/  LDC.64 R8, c[0x0][0x380] ;  /* 0x0000e000ff087b82 */ /* 0x000e220000000a00 */
[----:B------:R-:W1:Y:S07]  /*0600*/  LDCU UR5, c[0x0][0x398] ;  /* 0x00007300ff0577ac */ /* 0x000e6e0008000800 */
[----:B------:R-:W2:Y:S01]  /*0610*/  LDC.64 R10, c[0x0][0x380] ;  /* 0x0000e000ff0a7b82 */ /* 0x000ea20000000a00 */
[----:B0-----:R-:W1:Y:S04]  /*0620*/  LDG.E R8, desc[UR8][R8.64] ;  /* 0x0000000808087981 */ /* 0x001e68000c1e1900 */
[----:B--2---:R-:W2:Y:S04]  /*0630*/  LDG.E R6, desc[UR8][R10.64+0x4] ;  /* 0x000004080a067981 */ /* 0x004ea8000c1e1900 */
[----:B------:R-:W3:Y:S04]  /*0640*/  LDG.E R7, desc[UR8][R10.64+0x8] ;  /* 0x000008080a077981 */ /* 0x000ee8000c1e1900 */
[----:B------:R-:W4:Y:S01]  /*0650*/  LDG.E R12, desc[UR8][R10.64+0xc] ;  /* 0x00000c080a0c7981 */ /* 0x000f22000c1e1900 */
[----:B------:R-:W-:-:S02]  /*0660*/  ISETP.NE.AND P1, PT, R0, 0x4, PT ;  /* 0x000000040000780c */ /* 0x000fc40003f25270 */
[----:B-1----:R-:W-:Y:S02]  /*0670*/  ISETP.GT.AND P4, PT, R8, UR5, PT ;  /* 0x0000000508007c0c */ /* 0x002fe4000bf84270 */
[----:B--2---:R-:W-:Y:S01]  /*0680*/  ISETP.GT.AND P3, PT, R6, UR5, PT ;  /* 0x0000000506007c0c */ /* 0x004fe2000bf64270 */
[----:B------:R-:W-:Y:S01]  /*0690*/  IMAD.MOV.U32 R6, RZ, RZ, RZ ;  /* 0x000000ffff067224 */ /* 0x000fe200078e00ff */
[----:B---3--:R-:W-:Y:S01]  /*06a0*/  ISETP.GT.AND P2, PT, R7, UR5, PT ;  /* 0x0000000507007c0c */ /* 0x008fe2000bf44270 */
[----:B------:R-:W-:Y:S01]  /*06b0*/  IMAD.MOV.U32 R7, RZ, RZ, -0x1 ;  /* 0xffffffffff077424 */ /* 0x000fe200078e00ff */
[----:B----4-:R-:W-:-:S07]  /*06c0*/  ISETP.GT.AND P0, PT, R12, UR5, PT ;  /* 0x000000050c007c0c */ /* 0x010fce000bf04270 */
[----:B------:R-:W-:Y:S06]  /*06d0*/  @P4 BRA `(.L_x_7) ;  /* 0x0000000000244947 */ /* 0x000fec0003800000 */
[----:B------:R-:W0:Y:S02]  /*06e0*/  LDC.64 R8, c[0x0][0x3a0] ;  /* 0x0000e800ff087b82 */ /* 0x000e240000000a00 */
[----:B0-----:R-:W2:Y:S02]  /*06f0*/  LDG.E R8, desc[UR8][R8.64] ;  /* 0x0000000808087981 */ /* 0x001ea4000c1e1900 */
[----:B--2---:R-:W-:-:S13]  /*0700*/  ISETP.GE.AND P5, PT, R8, UR4, PT ;  /* 0x0000000408007c0c */ /* 0x004fda000bfa6270 */
[----:B------:R-:W0:Y:S02]  /*0710*/  @!P5 LDC.64 R10, c[0x0][0x388] ;  /* 0x0000e200ff0adb82 */ /* 0x000e240000000a00 */
[----:B0-----:R-:W2:Y:S02]  /*0720*/  @!P5 LDG.E R11, desc[UR8][R10.64] ;  /* 0x000000080a0bd981 */ /* 0x001ea4000c1e1900 */
[----:B--2---:R-:W-:-:S05]  /*0730*/  @!P5 IMAD.IADD R12, R11, 0x1, -R4 ;  /* 0x000000010b0cd824 */ /* 0x004fca00078e0a04 */
[----:B------:R-:W-:Y:S02]  /*0740*/  @!P5 ISETP.GT.AND P4, PT, R12, RZ, PT ;  /* 0x000000ff0c00d20c */ /* 0x000fe40003f84270 */
[----:B------:R-:W-:Y:S02]  /*0750*/  @!P5 VIMNMX R6, PT, PT, RZ, R12, !PT ;  /* 0x0000000cff06d248 */ /* 0x000fe40007fe0100 */
[----:B------:R-:W-:-:S09]  /*0760*/  @!P5 SEL R7, RZ, 0xffffffff, P4 ;  /* 0xffffffffff07d807 */ /* 0x000fd20002000000 */
.L_x_7:
[----:B------:R-:W-:Y:S05]  /*0770*/  @P3 BRA `(.L_x_8) ;  /* 0x0000000000243947 */ /* 0x000fea0003800000 */
[----:B------:R-:W0:Y:S02]  /*0780*/  LDC.64 R8, c[0x0][0x3a0] ;  /* 0x0000e800ff087b82 */ /* 0x000e240000000a00 */
[----:B0-----:R-:W2:Y:S02]  /*0790*/  LDG.E R8, desc[UR8][R8.64+0x4] ;  /* 0x0000040808087981 */ /* 0x001ea4000c1e1900 */
[----:B--2---:R-:W-:-:S13]  /*07a0*/  ISETP.GE.AND P4, PT, R8, UR4, PT ;  /* 0x0000000408007c0c */ /* 0x004fda000bf86270 */
[----:B------:R-:W0:Y:S02]  /*07b0*/  @!P4 LDC.64 R10, c[0x0][0x388] ;  /* 0x0000e200ff0acb82 */ /* 0x000e240000000a00 */
[----:B0-----:R-:W2:Y:S02]  /*07c0*/  @!P4 LDG.E R11, desc[UR8][R10.64+0x4] ;  /* 0x000004080a0bc981 */ /* 0x001ea4000c1e1900 */
[----:B--2---:R-:W-:-:S05]  /*07d0*/  @!P4 IMAD.IADD R13, R11, 0x1, -R4 ;  /* 0x000000010b0dc824 */ /* 0x004fca00078e0a04 */
[----:B------:R-:W-:Y:S02]  /*07e0*/  @!P4 ISETP.GT.AND P3, PT, R13, R6, PT ;  /* 0x000000060d00c20c */ /* 0x000fe40003f64270 */
[----:B------:R-:W-:Y:S02]  /*07f0*/  @!P4 VIMNMX R6, PT, PT, R6, R13, !PT ;  /* 0x0000000d0606c248 */ /* 0x000fe40007fe0100 */
[----:B------:R-:W-:-:S09]  /*0800*/  @!P4 SEL R7, R7, 0x1, !P3 ;  /* 0x000000010707c807 */ /* 0x000fd20005800000 */
.L_x_8:
        /* <DEDUP_REMOVED lines=10> */
.L_x_9:
[----:B------:R-:W-:Y:S05]  /*08b0*/  @P0 BRA `(.L_x_10) ;  /* 0x0000000000240947 */ /* 0x000fea0003800000 */
[----:B------:R-:W0:Y:S08]  /*08c0*/  LDC.64 R10, c[0x0][0x3a0] ;  /* 0x0000e800ff0a7b82 */ /* 0x000e300000000a00 */
[----:B------:R-:W1:Y:S01]  /*08d0*/  LDC.64 R8, c[0x0][0x388] ;  /* 0x0000e200ff087b82 */ /* 0x000e620000000a00 */
[----:B0-----:R-:W2:Y:S04]  /*08e0*/  LDG.E R10, desc[UR8][R10.64+0xc] ;  /* 0x00000c080a0a7981 */ /* 0x001ea8000c1e1900 */
[----:B-1----:R-:W3:Y:S01]  /*08f0*/  LDG.E R9, desc[UR8][R8.64+0xc] ;  /* 0x00000c0808097981 */ /* 0x002ee2000c1e1900 */
[----:B--2---:R-:W-:-:S13]  /*0900*/  ISETP.GE.AND P2, PT, R10, UR4, PT ;  /* 0x000000040a007c0c */ /* 0x004fda000bf46270 */
[----:B---3--:R-:W-:-:S05]  /*0910*/  @!P2 IMAD.IADD R13, R9, 0x1, -R4 ;  /* 0x00000001090da824 */ /* 0x008fca00078e0a04 */
[----:B------:R-:W-:Y:S02]  /*0920*/  @!P2 ISETP.GT.AND P0, PT, R13, R6, PT ;  /* 0x000000060d00a20c */ /* 0x000fe40003f04270 */
[----:B------:R-:W-:Y:S02]  /*0930*/  @!P2 VIMNMX R6, PT, PT, R6, R13, !PT ;  /* 0x0000000d0606a248 */ /* 0x000fe40007fe0100 */
[----:B------:R-:W-:-:S09]  /*0940*/  @!P2 SEL R7, R7, 0x3, !P0 ;  /* 0x000000030707a807 */ /* 0x000fd20004000000 */
.L_x_10:
[----:B------:R-:W-:Y:S01]  /*0950*/  IMAD.MOV.U32 R14, RZ, RZ, R0 ;  /* 0x000000ffff0e7224 */ /* 0x000fe200078e0000 */
[----:B------:R-:W-:Y:S06]  /*0960*/  @!P1 BRA `(.L_x_6) ;  /* 0x0000000000d09947 */ /* 0x000fec0003800000 */
[----:B------:R-:W0:Y:S01]  /*0970*/  LDC.64 R8, c[0x0][0x3a0] ;  /* 0x0000e800ff087b82 */ /* 0x000e220000000a00 */
[----:B------:R-:W-:Y:S01]  /*0980*/  IMAD.MOV.U32 R19, RZ, RZ, 0x4 ;  /* 0x00000004ff137424 */ /* 0x000fe200078e00ff */
[----:B------:R-:W1:Y:S06]  /*0990*/  LDCU UR5, c[0x0][0x398] ;  /* 0x00007300ff0577ac */ /* 0x000e6c0008000800 */
[----:B------:R-:W2:Y:S08]  /*09a0*/  LDC.64 R10, c[0x0][0x380] ;  /* 0x0000e000ff0a7b82 */ /* 0x000eb00000000a00 */
[----:B------:R-:W3:Y:S02]  /*09b0*/  LDC.64 R12, c[0x0][0x388] ;  /* 0x0000e200ff0c7b82 */ /* 0x000ee40000000a00 */
.L_x_15:
[----:B--2---:R-:W-:-:S05]  /*09c0*/  IMAD.WIDE.U32 R20, R19, 0x4, R10 ;  /* 0x0000000413147825 */ /* 0x004fca00078e000a */
[----:B------:R-:W1:Y:S04]  /*09d0*/  LDG.E R17, desc[UR8][R20.64] ;  /* 0x0000000814117981 */ /* 0x000e68000c1e1900 */
[----:B------:R-:W2:Y:S04]  /*09e0*/  LDG.E R16, desc[UR8][R20.64+0x4] ;  /* 0x0000040814107981 */ /* 0x000ea8000c1e1900 */
[----:B------:R-:W4:Y:S04]  /*09f0*/  LDG.E R15, desc[UR8][R20.64+0x8] ;  /* 0x00000808140f7981 */ /* 0x000f28000c1e1900 */
[----:B------:R-:W5:Y:S01]  /*0a00*/  LDG.E R14, desc[UR8][R20.64+0xc] ;  /* 0x00000c08140e7981 */ /* 0x000f62000c1e1900 */
[----:B-1----:R-:W-:-:S02]  /*0a10*/  ISETP.GT.AND P2, PT, R17, UR5, PT ;  /* 0x0000000511007c0c */ /* 0x002fc4000bf44270 */
[----:B--2---:R-:W-:Y:S01]  /*0a20*/  ISETP.GT.AND P4, PT, R16, UR5, PT ;  /* 0x0000000510007c0c */ /* 0x004fe2000bf84270 */
[----:B0-----:R-:W-:Y:S01]  /*0a30*/  IMAD.WIDE.U32 R16, R19, 0x4, R8 ;  /* 0x0000000413107825 */ /* 0x001fe200078e0008 */
[----:B----4-:R-:W-:Y:S02]  /*0a40*/  ISETP.GT.AND P0, PT, R15, UR5, PT ;  /* 0x000000050f007c0c */ /* 0x010fe4000bf04270 */
[----:B-----5:R-:W-:Y:S01]  /*0a50*/  ISETP.GT.AND P1, PT, R14, UR5, PT ;  /* 0x000000050e007c0c */ /* 0x020fe2000bf24270 */
[----:B---3--:R-:W-:-:S06]  /*0a60*/  IMAD.WIDE.U32 R14, R19, 0x4, R12 ;  /* 0x00000004130e7825 */ /* 0x008fcc00078e000c */
[----:B------:R-:W-:Y:S06]  /*0a70*/  @P2 BRA `(.L_x_11) ;  /* 0x00000000001c2947 */ /* 0x000fec0003800000 */
[----:B------:R-:W2:Y:S02]  /*0a80*/  LDG.E R20, desc[UR8][R16.64] ;  /* 0x0000000810147981 */ /* 0x000ea4000c1e1900 */
[----:B--2---:R-:W-:-:S13]  /*0a90*/  ISETP.GE.AND P3, PT, R20, UR4, PT ;  /* 0x0000000414007c0c */ /* 0x004fda000bf66270 */
[----:B------:R-:W2:Y:S02]  /*0aa0*/  @!P3 LDG.E R21, desc[UR8][R14.64] ;  /* 0x000000080e15b981 */ /* 0x000ea4000c1e1900 */
[----:B--2---:R-:W-:-:S05]  /*0ab0*/  @!P3 IMAD.IADD R21, R21, 0x1, -R4 ;  /* 0x000000011515b824 */ /* 0x004fca00078e0a04 */
[----:B------:R-:W-:Y:S02]  /*0ac0*/  @!P3 ISETP.GT.AND P2, PT, R21, R6, PT ;  /* 0x000000061500b20c */ /* 0x000fe40003f44270 */
[----:B------:R-:W-:Y:S02]  /*0ad0*/  @!P3 VIMNMX R6, PT, PT, R6, R21, !PT ;  /* 0x000000150606b248 */ /* 0x000fe40007fe0100 */
[----:B------:R-:W-:-:S09]  /*0ae0*/  @!P3 SEL R7, R19, R7, P2 ;  /* 0x000000071307b207 */ /* 0x000fd20001000000 */
.L_x_11:
[----:B------:R-:W-:Y:S05]  /*0af0*/  @P4 BRA `(.L_x_12) ;  /* 0x00000000001c4947 */ /* 0x000fea0003800000 */
[----:B------:R-:W2:Y:S02]  /*0b00*/  LDG.E R20, desc[UR8][R16.64+0x4] ;  /* 0x0000040810147981 */ /* 0x000ea4000c1e1900 */
[----:B--2---:R-:W-:-:S13]  /*0b10*/  ISETP.GE.AND P2, PT, R20, UR4, PT ;  /* 0x0000000414007c0c */ /* 0x004fda000bf46270 */
[----:B------:R-:W2:Y:S02]  /*0b20*/  @!P2 LDG.E R21, desc[UR8][R14.64+0x4] ;  /* 0x000004080e15a981 */ /* 0x000ea4000c1e1900 */
[----:B--2---:R-:W-:-:S05]  /*0b30*/  @!P2 IMAD.IADD R21, R21, 0x1, -R4 ;  /* 0x000000011515a824 */ /* 0x004fca00078e0a04 */
[----:B------:R-:W-:Y:S02]  /*0b40*/  ISETP.GT.AND P3, PT, R21, R6, !P2 ;  /* 0x000000061500720c */ /* 0x000fe40005764270 */
[----:B------:R-:W-:-:S11]  /*0b50*/  @!P2 VIMNMX R6, PT, PT, R6, R21, !PT ;  /* 0x000000150606a248 */ /* 0x000fd60007fe0100 */
[----:B------:R-:W-:-:S07]  /*0b60*/  @P3 VIADD R7, R19, 0x1 ;  /* 0x0000000113073836 */ /* 0x000fce0000000000 */
.L_x_12:
        /* <DEDUP_REMOVED lines=8> */
.L_x_13:
[----:B------:R-:W-:Y:S05]  /*0bf0*/  @P1 BRA `(.L_x_14) ;  /* 0x00000000001c1947 */ /* 0x000fea0003800000 */
[----:B------:R-:W2:Y:S04]  /*0c00*/  LDG.E R16, desc[UR8][R16.64+0xc] ;  /* 0x00000c0810107981 */ /* 0x000ea8000c1e1900 */
[----:B------:R-:W3:Y:S01]  /*0c10*/  LDG.E R21, desc[UR8][R14.64+0xc] ;  /* 0x00000c080e157981 */ /* 0x000ee2000c1e1900 */
[----:B--2---:R-:W-:-:S13]  /*0c20*/  ISETP.GE.AND P0, PT, R16, UR4, PT ;  /* 0x0000000410007c0c */ /* 0x004fda000bf06270 */
[----:B---3--:R-:W-:-:S05]  /*0c30*/  @!P0 IMAD.IADD R21, R21, 0x1, -R4 ;  /* 0x0000000115158824 */ /* 0x008fca00078e0a04 */
[----:B------:R-:W-:Y:S02]  /*0c40*/  ISETP.GT.AND P1, PT, R21, R6, !P0 ;  /* 0x000000061500720c */ /* 0x000fe40004724270 */
[----:B------:R-:W-:-:S11]  /*0c50*/  @!P0 VIMNMX R6, PT, PT, R6, R21, !PT ;  /* 0x0000001506068248 */ /* 0x000fd60007fe0100 */
[----:B------:R-:W-:-:S07]  /*0c60*/  @P1 VIADD R7, R19, 0x3 ;  /* 0x0000000313071836 */ /* 0x000fce0000000000 */
.L_x_14:
[----:B------:R-:W-:-:S05]  /*0c70*/  VIADD R19, R19, 0x4 ;  /* 0x0000000413137836 */ /* 0x000fca0000000000 */
[----:B------:R-:W-:-:S13]  /*0c80*/  ISETP.NE.AND P0, PT, R19, R0, PT ;  /* 0x000000001300720c */ /* 0x000fda0003f05270 */
[----:B------:R-:W-:Y:S05]  /*0c90*/  @P0 BRA `(.L_x_15) ;  /* 0xfffffffc00480947 */ /* 0x000fea000383ffff */
[----:B------:R-:W-:-:S07]  /*0ca0*/  IMAD.MOV.U32 R14, RZ, RZ, R0 ;  /* 0x000000ffff0e7224 */ /* 0x000fce00078e0000 */
.L_x_6:
[----:B------:R-:W-:-:S13]  /*0cb0*/  ISETP.NE.AND P0, PT, R18, RZ, PT ;  /* 0x000000ff1200720c */ /* 0x000fda0003f05270 */
[----:B------:R-:W-:Y:S05]  /*0cc0*/  @!P0 BRA `(.L_x_16) ;  /* 0x0000000000a88947 */ /* 0x000fea0003800000 */
[----:B------:R-:W0:Y:S01]  /*0cd0*/  LDC.64 R8, c[0x0][0x380] ;  /* 0x0000e000ff087b82 */ /* 0x000e220000000a00 */
[----:B------:R-:W1:Y:S07]  /*0ce0*/  LDCU UR5, c[0x0][0x398] ;  /* 0x00007300ff0577ac */ /* 0x000e6e0008000800 */
[----:B------:R-:W2:Y:S08]  /*0cf0*/  LDC.64 R10, c[0x0][0x388] ;  /* 0x0000e200ff0a7b82 */ /* 0x000eb00000000a00 */
[----:B------:R-:W3:Y:S01]  /*0d00*/  LDC.64 R12, c[0x0][0x3a0] ;  /* 0x0000e800ff0c7b82 */ /* 0x000ee20000000a00 */
[----:B0-----:R-:W-:-:S05]  /*0d10*/  IMAD.WIDE.U32 R8, R14, 0x4, R8 ;  /* 0x000000040e087825 */ /* 0x001fca00078e0008 */
[----:B------:R-:W1:Y:S01]  /*0d20*/  LDG.E R15, desc[UR8][R8.64] ;  /* 0x00000008080f7981 */ /* 0x000e62000c1e1900 */
[----:B------:R-:W-:Y:S01]  /*0d30*/  ISETP.NE.AND P1, PT, R18, 0x1, PT ;  /* 0x000000011200780c */ /* 0x000fe20003f25270 */
[----:B--2---:R-:W-:-:S04]  /*0d40*/  IMAD.WIDE.U32 R10, R14, 0x4, R10 ;  /* 0x000000040e0a7825 */ /* 0x004fc800078e000a */
[----:B---3--:R-:W-:Y:S01]  /*0d50*/  IMAD.WIDE.U32 R12, R14, 0x4, R12 ;  /* 0x000000040e0c7825 */ /* 0x008fe200078e000c */
[----:B-1----:R-:W-:-:S13]  /*0d60*/  ISETP.GT.AND P0, PT, R15, UR5, PT ;  /* 0x000000050f007c0c */ /* 0x002fda000bf04270 */
[----:B------:R-:W-:Y:S05]  /*0d70*/  @P0 BRA `(.L_x_17) ;  /* 0x0000000000200947 */ /* 0x000fea0003800000 */
[----:B------:R-:W2:Y:S02]  /*0d80*/  LDG.E R15, desc[UR8][R12.64] ;  /* 0x000000080c0f7981 */ /* 0x000ea4000c1e1900 */
[----:B--2---:R-:W-:-:S13]  /*0d90*/  ISETP.GE.AND P0, PT, R15, UR4, PT ;  /* 0x000000040f007c0c */ /* 0x004fda000bf06270 */
[----:B------:R-:W-:Y:S05]  /*0da0*/  @P0 BRA `(.L_x_17) ;  /* 0x0000000000140947 */ /* 0x000fea0003800000 */
[----:B------:R-:W2:Y:S02]  /*0db0*/  LDG.E R15, desc[UR8][R10.64] ;  /* 0x000000080a0f7981 */ /* 0x000ea4000c1e1900 */
[----:B--2---:R-:W-:-:S05]  /*0dc0*/  IMAD.IADD R15, R15, 0x1, -R4 ;  /* 0x000000010f0f7824 */ /* 0x004fca00078e0a04 */
[----:B------:R-:W-:Y:S02]  /*0dd0*/  ISETP.GT.AND P0, PT, R15, R6, PT ;  /* 0x000000060f00720c */ /* 0x000fe40003f04270 */
[----:B------:R-:W-:Y:S02]  /*0de0*/  VIMNMX R6, PT, PT, R6, R15, !PT ;  /* 0x0000000f06067248 */ /* 0x000fe40007fe0100 */
[----:B------:R-:W-:-:S09]  /*0df0*/  SEL R7, R14, R7, P0 ;  /* 0x000000070e077207 */ /* 0x000fd20000000000 */
.L_x_17:
[----:B------:R-:W-:Y:S05]  /*0e00*/  @!P1 BRA `(.L_x_16) ;  /* 0x0000000000589947 */ /* 0x000fea0003800000 */
[----:B------:R-:W2:Y:S01]  /*0e10*/  LDG.E R15, desc[UR8][R8.64+0x4] ;  /* 0x00000408080f7981 */ /* 0x000ea2000c1e1900 */
[----:B------:R-:W-:Y:S02]  /*0e20*/  ISETP.NE.AND P1, PT, R18, 0x2, PT ;  /* 0x000000021200780c */ /* 0x000fe40003f25270 */
[----:B--2---:R-:W-:-:S13]  /*0e30*/  ISETP.GT.AND P0, PT, R15, UR5, PT ;  /* 0x000000050f007c0c */ /* 0x004fda000bf04270 */
[----:B------:R-:W-:Y:S05]  /*0e40*/  @P0 BRA `(.L_x_18) ;  /* 0x0000000000200947 */ /* 0x000fea0003800000 */
[----:B------:R-:W2:Y:S02]  /*0e50*/  LDG.E R15, desc[UR8][R12.64+0x4] ;  /* 0x000004080c0f7981 */ /* 0x000ea4000c1e1900 */
[----:B--2---:R-:W-:-:S13]  /*0e60*/  ISETP.GE.AND P0, PT, R15, UR4, PT ;  /* 0x000000040f007c0c */ /* 0x004fda000bf06270 */
[----:B------:R-:W-:Y:S05]  /*0e70*/  @P0 BRA `(.L_x_18) ;  /* 0x0000000000140947 */ /* 0x000fea0003800000 */
[----:B------:R-:W2:Y:S02]  /*0e80*/  LDG.E R15, desc[UR8][R10.64+0x4] ;  /* 0x000004080a0f7981 */ /* 0x000ea4000c1e1900 */
[----:B--2---:R-:W-:-:S05]  /*0e90*/  IMAD.IADD R15, R15, 0x1, -R4 ;  /* 0x000000010f0f7824 */ /* 0x004fca00078e0a04 */
[----:B------:R-:W-:Y:S02]  /*0ea0*/  ISETP.GT.AND P0, PT, R15, R6, PT ;  /* 0x000000060f00720c */ /* 0x000fe40003f04270 */
[----:B------:R-:W-:-:S11]  /*0eb0*/  VIMNMX R6, PT, PT, R6, R15, !PT ;  /* 0x0000000f06067248 */ /* 0x000fd60007fe0100 */
[----:B------:R-:W-:-:S07]  /*0ec0*/  @P0 VIADD R7, R14, 0x1 ;  /* 0x000000010e070836 */ /* 0x000fce0000000000 */
.L_x_18:
[----:B------:R-:W-:Y:S05]  /*0ed0*/  @!P1 BRA `(.L_x_16) ;  /* 0x0000000000249947 */ /* 0x000fea0003800000 */
[----:B------:R-:W2:Y:S02]  /*0ee0*/  LDG.E R8, desc[UR8][R8.64+0x8] ;  /* 0x0000080808087981 */ /* 0x000ea4000c1e1900 */
[----:B--2---:R-:W-:-:S13]  /*0ef0*/  ISETP.GT.AND P0, PT, R8, UR5, PT ;  /* 0x0000000508007c0c */ /* 0x004fda000bf04270 */
[----:B------:R-:W-:Y:S05]  /*0f00*/  @P0 BRA `(.L_x_16) ;  /* 0x0000000000180947 */ /* 0x000fea0003800000 */
[----:B------:R-:W2:Y:S04]  /*0f10*/  LDG.E R12, desc[UR8][R12.64+0x8] ;  /* 0x000008080c0c7981 */ /* 0x000ea8000c1e1900 */
[----:B------:R-:W3:Y:S01]  /*0f20*/  LDG.E R9, desc[UR8][R10.64+0x8] ;  /* 0x000008080a097981 */ /* 0x000ee2000c1e1900 */
[----:B--2---:R-:W-:-:S13]  /*0f30*/  ISETP.GE.AND P0, PT, R12, UR4, PT ;  /* 0x000000040c007c0c */ /* 0x004fda000bf06270 */
[----:B---3--:R-:W-:-:S05]  /*0f40*/  @!P0 IMAD.IADD R9, R9, 0x1, -R4 ;  /* 0x0000000109098824 */ /* 0x008fca00078e0a04 */
[----:B------:R-:W-:-:S13]  /*0f50*/  ISETP.GT.AND P1, PT, R9, R6, !P0 ;  /* 0x000000060900720c */ /* 0x000fda0004724270 */
[----:B------:R-:W-:-:S07]  /*0f60*/  @P1 VIADD R7, R14, 0x2 ;  /* 0x000000020e071836 */ /* 0x000fce0000000000 */
.L_x_16:
[----:B------:R-:W0:Y:S01]  /*0f70*/  LDC R6, c[0x0][0x3ac] ;  /* 0x0000eb00ff067b82 */ /* 0x000e220000000800 */
[----:B------:R-:W-:Y:S01]  /*0f80*/  ISETP.NE.AND P0, PT, R7, -0x1, PT ;  /* 0xffffffff0700780c */ /* 0x000fe20003f05270 */
[----:B------:R-:W-:-:S06]  /*0f90*/  UIADD3 UR5, UPT, UPT, UR4, 0x1, URZ ;  /* 0x0000000104057890 */ /* 0x000fcc000fffe0ff */
[----:B0-----:R-:W-:-:S06]  /*0fa0*/  ISETP.NE.AND P1, PT, R6, UR5, PT ;  /* 0x0000000506007c0c */ /* 0x001fcc000bf25270 */
[----:B------:R-:W-:Y:S07]  /*0fb0*/  @!P0 BRA `(.L_x_19) ;  /* 0x0000000000308947 */ /* 0x000fee0003800000 */
[----:B------:R-:W0:Y:S08]  /*0fc0*/  LDC.64 R8, c[0x0][0x388] ;  /* 0x0000e200ff087b82 */ /* 0x000e300000000a00 */
[----:B------:R-:W1:Y:S08]  /*0fd0*/  LDC R13, c[0x0][0x3a8] ;  /* 0x0000ea00ff0d7b82 */ /* 0x000e700000000800 */
[----:B------:R-:W2:Y:S01]  /*0fe0*/  LDC.64 R10, c[0x0][0x3a0] ;  /* 0x0000e800ff0a7b82 */ /* 0x000ea20000000a00 */
[----:B0-----:R-:W-:-:S06]  /*0ff0*/  IMAD.WIDE R8, R7, 0x4, R8 ;  /* 0x0000000407087825 */ /* 0x001fcc00078e0208 */
[----:B------:R-:W3:Y:S01]  /*1000*/  LDG.E R9, desc[UR8][R8.64] ;  /* 0x0000000808097981 */ /* 0x000ee2000c1e1900 */
[----:B-1----:R-:W-:Y:S02]  /*1010*/  VIADD R13, R13, UR4 ;  /* 0x000000040d0d7c36 */ /* 0x002fe40008000000 */
[----:B--2---:R-:W-:-:S05]  /*1020*/  IMAD.WIDE R10, R7, 0x4, R10 ;  /* 0x00000004070a7825 */ /* 0x004fca00078e020a */
[----:B------:R0:W-:Y:S01]  /*1030*/  STG.E desc[UR8][R10.64], R13 ;  /* 0x0000000d0a007986 */ /* 0x0001e2000c101908 */
[----:B---3--:R-:W-:-:S05]  /*1040*/  IMAD.IADD R4, R4, 0x1, R9 ;  /* 0x0000000104047824 */ /* 0x008fca00078e0209 */
[----:B------:R-:W-:-:S13]  /*1050*/  ISETP.GT.AND P0, PT, R4, R5, PT ;  /* 0x000000050400720c */ /* 0x000fda0003f04270 */
[----:B------:R0:W-:Y:S01]  /*1060*/  @P0 STG.E desc[UR8][R2.64], R7 ;  /* 0x0000000702000986 */ /* 0x0001e2000c101908 */
[----:B------:R-:W-:-:S07]  /*1070*/  @P0 IMAD.MOV.U32 R5, RZ, RZ, R4 ;  /* 0x000000ffff050224 */ /* 0x000fce00078e0004 */
.L_x_19:
[----:B------:R-:W-:Y:S05]  /*1080*/  @!P1 EXIT ;  /* 0x000000000000994d */ /* 0x000fea0003800000 */
[----:B------:R-:W-:Y:S01]  /*1090*/  UMOV UR4, UR5 ;  /* 0x0000000500047c82 */ /* 0x000fe20008000000 */
[----:B------:R-:W-:Y:S05]  /*10a0*/  BRA `(.L_x_20) ;  /* 0xfffffff400387947 */ /* 0x000fea000383ffff */
.L_x_21:
[----:B------:R-:W-:-:S00]  /*10b0*/  BRA `(.L_x_21) ;  /* 0xfffffffc00fc7947 */ /* 0x000fc0000383ffff */
[----:B------:R-:W-:-:S00]  /*10c0*/  NOP ;  /* 0x0000000000007918 */ /* 0x000fc00000000000 */
        /* <DEDUP_REMOVED lines=11> */
.L_x_22:


//--------------------- .nv.global.init           --------------------------
	.section	.nv.global.init,"aw",@progbits
	.align	4
.nv.global.init:
	.type		mrg32k3aM1SubSeq,@object
	.size		mrg32k3aM1SubSeq,(mrg32k3aM2SubSeq - mrg32k3aM1SubSeq)
mrg32k3aM1SubSeq:
        /*0000*/ 	.byte	0x0b, 0xcc, 0xee, 0x04, 0x73, 0x29, 0x8b, 0x6f, 0xf6, 0x53, 0x03, 0xf6, 0x23, 0xf6, 0xea, 0xda
        /* <DEDUP_REMOVED lines=125> */
	.type		mrg32k3aM2SubSeq,@object
	.size		mrg32k3aM2SubSeq,(mrg32k3aM1 - mrg32k3aM2SubSeq)
mrg32k3aM2SubSeq:
        /* <DEDUP_REMOVED lines=126> */
	.type		mrg32k3aM1,@object
	.size		mrg32k3aM1,(mrg32k3aM1Seq - mrg32k3aM1)
mrg32k3aM1:
        /* <DEDUP_REMOVED lines=144> */
	.type		mrg32k3aM1Seq,@object
	.size		mrg32k3aM1Seq,(mrg32k3aM2 - mrg32k3aM1Seq)
mrg32k3aM1Seq:
        /* <DEDUP_REMOVED lines=144> */
	.type		mrg32k3aM2,@object
	.size		mrg32k3aM2,(mrg32k3aM2Seq - mrg32k3aM2)
mrg32k3aM2:
        /* <DEDUP_REMOVED lines=144> */
	.type		mrg32k3aM2Seq,@object
	.size		mrg32k3aM2Seq,(precalc_xorwow_matrix - mrg32k3aM2Seq)
mrg32k3aM2Seq:
        /* <DEDUP_REMOVED lines=144> */
	.type		precalc_xorwow_matrix,@object
	.size		precalc_xorwow_matrix,(precalc_xorwow_offset_matrix - precalc_xorwow_matrix)
precalc_xorwow_matrix:
        /* <DEDUP_REMOVED lines=6400> */
	.type		precalc_xorwow_offset_matrix,@object
	.size		precalc_xorwow_offset_matrix,(.L_1 - precalc_xorwow_offset_matrix)
precalc_xorwow_offset_matrix:
        /* <DEDUP_REMOVED lines=6400> */
.L_1:


//--------------------- .nv.shared.reserved.0     --------------------------
	.section	.nv.shared.reserved.0,"aw",@nobits
	.weak		__nv_reservedSMEM_offset_0_alias
	.size		__nv_reservedSMEM_offset_0_alias, 0, 64
	.other		__nv_reservedSMEM_offset_0_alias,@"STO_CUDA_RESERVED_SHARED STV_DEFAULT"
__nv_reservedSMEM_offset_0_alias:
	.zero		0
	.zero		64


//--------------------- .nv.constant0._Z16tabuSearchKernelPiS_S_iiS_ii --------------------------
	.section	.nv.constant0._Z16tabuSearchKernelPiS_S_iiS_ii,"a",@progbits
	.sectionflags	@""
	.align	4
.nv.constant0._Z16tabuSearchKernelPiS_S_iiS_ii:
	.zero		944


//--------------------- SYMBOLS --------------------------

	.type		.nv.reservedSmem.offset0,@object
	.size		.nv.reservedSmem.offset0,0x4
